//
// Generated by NVIDIA NVVM Compiler
//
// Compiler Build ID: CL-36424714
// Cuda compilation tools, release 13.0, V13.0.88
// Based on NVVM 20.0.0
//

.version 9.0
.target sm_100
.address_size 64

	// .globl	_Z9updateKerPfii
.global .align 4 .b8 __cudart_i2opi_f[24] = {65, 144, 67, 60, 153, 149, 98, 219, 192, 221, 52, 245, 209, 87, 39, 252, 41, 21, 68, 78, 110, 131, 249, 162};

.visible .entry _Z9updateKerPfii(
	.param .u64 .ptr .align 1 _Z9updateKerPfii_param_0,
	.param .u32 _Z9updateKerPfii_param_1,
	.param .u32 _Z9updateKerPfii_param_2
)
{
	.local .align 4 .b8 	__local_depot0[28];
	.reg .b64 	%SP;
	.reg .b64 	%SPL;
	.reg .pred 	%p<17>;
	.reg .b32 	%r<58>;
	.reg .b32 	%f<62>;
	.reg .b64 	%rd<25>;
	.reg .b64 	%fd<32>;

	mov.u64 	%SPL, __local_depot0;
	ld.param.u64 	%rd9, [_Z9updateKerPfii_param_0];
	ld.param.u32 	%r23, [_Z9updateKerPfii_param_1];
	ld.param.u32 	%r24, [_Z9updateKerPfii_param_2];
	add.u64 	%rd1, %SPL, 0;
	mov.u32 	%r25, %ctaid.x;
	mov.u32 	%r26, %ntid.x;
	mov.u32 	%r27, %tid.x;
	mad.lo.s32 	%r1, %r25, %r26, %r27;
	cvt.rn.f32.s32 	%f22, %r1;
	add.s32 	%r28, %r24, -1;
	cvt.rn.f32.s32 	%f23, %r28;
	mul.f32 	%f24, %f22, 0f40C90FDB;
	div.rn.f32 	%f1, %f24, %f23;
	mul.f32 	%f25, %f1, 0f3F22F983;
	cvt.rni.s32.f32 	%r55, %f25;
	cvt.rn.f32.s32 	%f26, %r55;
	fma.rn.f32 	%f27, %f26, 0fBFC90FDA, %f1;
	fma.rn.f32 	%f28, %f26, 0fB3A22168, %f27;
	fma.rn.f32 	%f50, %f26, 0fA7C234C5, %f28;
	abs.f32 	%f3, %f1;
	setp.ltu.f32 	%p2, %f3, 0f47CE4780;
	@%p2 bra 	$L__BB0_8;
	setp.neu.f32 	%p3, %f3, 0f7F800000;
	@%p3 bra 	$L__BB0_3;
	mov.f32 	%f31, 0f00000000;
	mul.rn.f32 	%f50, %f1, %f31;
	mov.b32 	%r55, 0;
	bra.uni 	$L__BB0_8;
$L__BB0_3:
	mov.b32 	%r3, %f1;
	shl.b32 	%r30, %r3, 8;
	or.b32  	%r4, %r30, -2147483648;
	mov.b64 	%rd24, 0;
	mov.b32 	%r52, 0;
	mov.u64 	%rd22, __cudart_i2opi_f;
	mov.u64 	%rd23, %rd1;
$L__BB0_4:
	.pragma "nounroll";
	ld.global.nc.u32 	%r31, [%rd22];
	mad.wide.u32 	%rd13, %r31, %r4, %rd24;
	shr.u64 	%rd24, %rd13, 32;
	st.local.u32 	[%rd23], %rd13;
	add.s32 	%r52, %r52, 1;
	add.s64 	%rd23, %rd23, 4;
	add.s64 	%rd22, %rd22, 4;
	setp.ne.s32 	%p4, %r52, 6;
	@%p4 bra 	$L__BB0_4;
	shr.u32 	%r32, %r3, 23;
	st.local.u32 	[%rd1+24], %rd24;
	and.b32  	%r7, %r32, 31;
	and.b32  	%r33, %r32, 224;
	add.s32 	%r34, %r33, -128;
	shr.u32 	%r35, %r34, 5;
	mul.wide.u32 	%rd14, %r35, 4;
	sub.s64 	%rd8, %rd1, %rd14;
	ld.local.u32 	%r53, [%rd8+24];
	ld.local.u32 	%r54, [%rd8+20];
	setp.eq.s32 	%p5, %r7, 0;
	@%p5 bra 	$L__BB0_7;
	shf.l.wrap.b32 	%r53, %r54, %r53, %r7;
	ld.local.u32 	%r36, [%rd8+16];
	shf.l.wrap.b32 	%r54, %r36, %r54, %r7;
$L__BB0_7:
	shr.u32 	%r37, %r53, 30;
	shf.l.wrap.b32 	%r38, %r54, %r53, 2;
	shl.b32 	%r39, %r54, 2;
	shr.u32 	%r40, %r38, 31;
	add.s32 	%r41, %r40, %r37;
	neg.s32 	%r42, %r41;
	setp.lt.s32 	%p6, %r3, 0;
	selp.b32 	%r55, %r42, %r41, %p6;
	xor.b32  	%r43, %r38, %r3;
	shr.s32 	%r44, %r38, 31;
	xor.b32  	%r45, %r44, %r38;
	xor.b32  	%r46, %r44, %r39;
	cvt.u64.u32 	%rd15, %r45;
	shl.b64 	%rd16, %rd15, 32;
	cvt.u64.u32 	%rd17, %r46;
	or.b64  	%rd18, %rd16, %rd17;
	cvt.rn.f64.s64 	%fd5, %rd18;
	mul.f64 	%fd6, %fd5, 0d3BF921FB54442D19;
	cvt.rn.f32.f64 	%f29, %fd6;
	neg.f32 	%f30, %f29;
	setp.lt.s32 	%p7, %r43, 0;
	selp.f32 	%f50, %f30, %f29, %p7;
$L__BB0_8:
	mul.rn.f32 	%f32, %f50, %f50;
	and.b32  	%r48, %r55, 1;
	setp.eq.b32 	%p8, %r48, 1;
	selp.f32 	%f33, 0f3F800000, %f50, %p8;
	fma.rn.f32 	%f34, %f32, %f33, 0f00000000;
	fma.rn.f32 	%f35, %f32, 0f37CBAC00, 0fBAB607ED;
	selp.f32 	%f36, %f35, 0fB94D4153, %p8;
	selp.f32 	%f37, 0f3D2AAABB, 0f3C0885E4, %p8;
	fma.rn.f32 	%f38, %f36, %f32, %f37;
	selp.f32 	%f39, 0fBEFFFFFF, 0fBE2AAAA8, %p8;
	fma.rn.f32 	%f40, %f38, %f32, %f39;
	fma.rn.f32 	%f41, %f40, %f34, %f33;
	and.b32  	%r49, %r55, 2;
	setp.eq.s32 	%p9, %r49, 0;
	mov.f32 	%f42, 0f00000000;
	sub.f32 	%f43, %f42, %f41;
	selp.f32 	%f58, %f41, %f43, %p9;
	setp.lt.s32 	%p10, %r23, 1;
	@%p10 bra 	$L__BB0_25;
	setp.eq.s32 	%p11, %r1, 0;
	add.s32 	%r50, %r1, 1;
	setp.eq.s32 	%p12, %r50, %r24;
	or.pred  	%p1, %p11, %p12;
	and.b32  	%r16, %r23, 3;
	setp.lt.u32 	%p13, %r23, 4;
	mov.f32 	%f52, %f58;
	@%p13 bra 	$L__BB0_20;
	and.b32  	%r51, %r23, 2147483644;
	neg.s32 	%r56, %r51;
	mov.f32 	%f52, %f58;
$L__BB0_11:
	mov.f64 	%fd30, 0d0000000000000000;
	@%p1 bra 	$L__BB0_13;
	cvt.f64.f32 	%fd8, %f58;
	add.f64 	%fd9, %fd8, %fd8;
	cvt.f64.f32 	%fd10, %f52;
	sub.f64 	%fd11, %fd9, %fd10;
	fma.rn.f64 	%fd12, %fd8, 0dBFC70A3D80000000, %fd11;
	cvt.rn.f32.f64 	%f45, %fd12;
	cvt.f64.f32 	%fd30, %f45;
$L__BB0_13:
	mov.f64 	%fd31, 0d0000000000000000;
	@%p1 bra 	$L__BB0_15;
	add.f64 	%fd14, %fd30, %fd30;
	cvt.f64.f32 	%fd15, %f58;
	sub.f64 	%fd16, %fd14, %fd15;
	fma.rn.f64 	%fd17, %fd30, 0dBFC70A3D80000000, %fd16;
	cvt.rn.f32.f64 	%f46, %fd17;
	cvt.f64.f32 	%fd31, %f46;
$L__BB0_15:
	mov.f32 	%f52, 0f00000000;
	@%p1 bra 	$L__BB0_17;
	add.f64 	%fd18, %fd31, %fd31;
	sub.f64 	%fd19, %fd18, %fd30;
	fma.rn.f64 	%fd20, %fd31, 0dBFC70A3D80000000, %fd19;
	cvt.rn.f32.f64 	%f52, %fd20;
$L__BB0_17:
	mov.f32 	%f58, 0f00000000;
	@%p1 bra 	$L__BB0_19;
	cvt.f64.f32 	%fd21, %f52;
	add.f64 	%fd22, %fd21, %fd21;
	sub.f64 	%fd23, %fd22, %fd31;
	fma.rn.f64 	%fd24, %fd21, 0dBFC70A3D80000000, %fd23;
	cvt.rn.f32.f64 	%f58, %fd24;
$L__BB0_19:
	add.s32 	%r56, %r56, 4;
	setp.ne.s32 	%p14, %r56, 0;
	@%p14 bra 	$L__BB0_11;
$L__BB0_20:
	setp.eq.s32 	%p15, %r16, 0;
	@%p15 bra 	$L__BB0_25;
	neg.s32 	%r57, %r16;
$L__BB0_22:
	.pragma "nounroll";
	mov.f32 	%f17, %f58;
	mov.f32 	%f58, 0f00000000;
	@%p1 bra 	$L__BB0_24;
	cvt.f64.f32 	%fd25, %f17;
	add.f64 	%fd26, %fd25, %fd25;
	cvt.f64.f32 	%fd27, %f52;
	sub.f64 	%fd28, %fd26, %fd27;
	fma.rn.f64 	%fd29, %fd25, 0dBFC70A3D80000000, %fd28;
	cvt.rn.f32.f64 	%f58, %fd29;
$L__BB0_24:
	add.s32 	%r57, %r57, 1;
	setp.ne.s32 	%p16, %r57, 0;
	mov.f32 	%f52, %f17;
	@%p16 bra 	$L__BB0_22;
$L__BB0_25:
	cvta.to.global.u64 	%rd19, %rd9;
	mul.wide.s32 	%rd20, %r1, 4;
	add.s64 	%rd21, %rd19, %rd20;
	st.global.f32 	[%rd21+4], %f58;
	ret;

}


// ===== COMPILED SASS (sm_100) =====

	.target	sm_100

	.elftype	@"ET_EXEC"


//--------------------- .note.nv.tkinfo           --------------------------
	.section	.note.nv.tkinfo,"",@"SHT_NOTE"
	.sectionflags	@"SHF_NOTE_NV_TKINFO"
	.tkinfo
        /*0018*/ 	.word	0x00000002
        /*0030*/ 	.string	""
        /*0030*/ 	.string	"ptxas"
        /*0030*/ 	.string	"Cuda compilation tools, release 13.0, V13.0.88"
        /*0030*/ 	.string	"Build cuda_13.0.r13.0/compiler.36424714_0"
        /*0030*/ 	.string	"-arch sm_100 -m 64 "



//--------------------- .note.nv.cuinfo           --------------------------
	.section	.note.nv.cuinfo,"",@"SHT_NOTE"
	.sectionflags	@"SHF_NOTE_NV_CUINFO"
        /*0018*/ 	.short	0x0002
        /*001a*/ 	.short	0x0064
        /*001c*/ 	.short	0x0082
	.zero		2


//--------------------- .nv.info                  --------------------------
	.section	.nv.info,"",@"SHT_CUDA_INFO"
	.align	4


	//----- nvinfo : EIATTR_REGCOUNT
	.align		4
        /*0000*/ 	.byte	0x04, 0x2f
        /*0002*/ 	.short	(.L_2 - .L_1)
	.align		4
.L_1:
        /*0004*/ 	.word	index@(_Z9updateKerPfii)
        /*0008*/ 	.word	0x00000012


	//----- nvinfo : EIATTR_FRAME_SIZE
	.align		4
.L_2:
        /*000c*/ 	.byte	0x04, 0x11
        /*000e*/ 	.short	(.L_4 - .L_3)
	.align		4
.L_3:
        /*0010*/ 	.word	index@($__internal_0_$__cuda_sm3x_div_rn_noftz_f32_slowpath)
        /*0014*/ 	.word	0x00000020


	//----- nvinfo : EIATTR_FRAME_SIZE
	.align		4
.L_4:
        /*0018*/ 	.byte	0x04, 0x11
        /*001a*/ 	.short	(.L_6 - .L_5)
	.align		4
.L_5:
        /*001c*/ 	.word	index@(_Z9updateKerPfii)
        /*0020*/ 	.word	0x00000020


	//----- nvinfo : EIATTR_MIN_STACK_SIZE
	.align		4
.L_6:
        /*0024*/ 	.byte	0x04, 0x12
        /*0026*/ 	.short	(.L_8 - .L_7)
	.align		4
.L_7:
        /*0028*/ 	.word	index@(_Z9updateKerPfii)
        /*002c*/ 	.word	0x00000020
.L_8:


//--------------------- .nv.compat                --------------------------
	.section	.nv.compat,"",@"SHT_CUDA_COMPAT_INFO"
	.align	4
        /*0000*/ 	.byte	0x02, 0x09, 0x00, 0x00, 0x02, 0x02, 0x01, 0x00, 0x02, 0x05, 0x05, 0x00, 0x03, 0x07, 0x01, 0x01
        /*0010*/ 	.byte	0x02, 0x03, 0x00, 0x00, 0x02, 0x06, 0x01, 0x00, 0x04, 0x0b, 0x08, 0x00, 0x01, 0x00, 0x00, 0x00
        /*0020*/ 	.byte	0x00, 0x00, 0x00, 0x00


//--------------------- .nv.info._Z9updateKerPfii --------------------------
	.section	.nv.info._Z9updateKerPfii,"",@"SHT_CUDA_INFO"
	.sectionflags	@""
	.align	4


	//----- nvinfo : EIATTR_CUDA_API_VERSION
	.align		4
        /*0000*/ 	.byte	0x04, 0x37
        /*0002*/ 	.short	(.L_10 - .L_9)
.L_9:
        /*0004*/ 	.word	0x00000082


	//----- nvinfo : EIATTR_KPARAM_INFO
	.align		4
.L_10:
        /*0008*/ 	.byte	0x04, 0x17
        /*000a*/ 	.short	(.L_12 - .L_11)
.L_11:
        /*000c*/ 	.word	0x00000000
        /*0010*/ 	.short	0x0002
        /*0012*/ 	.short	0x000c
        /*0014*/ 	.byte	0x00, 0xf0, 0x11, 0x00


	//----- nvinfo : EIATTR_KPARAM_INFO
	.align		4
.L_12:
        /*0018*/ 	.byte	0x04, 0x17
        /*001a*/ 	.short	(.L_14 - .L_13)
.L_13:
        /*001c*/ 	.word	0x00000000
        /*0020*/ 	.short	0x0001
        /*0022*/ 	.short	0x0008
        /*0024*/ 	.byte	0x00, 0xf0, 0x11, 0x00


	//----- nvinfo : EIATTR_KPARAM_INFO
	.align		4
.L_14:
        /*0028*/ 	.byte	0x04, 0x17
        /*002a*/ 	.short	(.L_16 - .L_15)
.L_15:
        /*002c*/ 	.word	0x00000000
        /*0030*/ 	.short	0x0000
        /*0032*/ 	.short	0x0000
        /*0034*/ 	.byte	0x00, 0xf5, 0x21, 0x00


	//----- nvinfo : EIATTR_SPARSE_MMA_MASK
	.align		4
.L_16:
        /*0038*/ 	.byte	0x03, 0x50
        /*003a*/ 	.short	0x0000


	//----- nvinfo : EIATTR_MAXREG_COUNT
	.align		4
        /*003c*/ 	.byte	0x03, 0x1b
        /*003e*/ 	.short	0x00ff


	//----- nvinfo : EIATTR_MERCURY_ISA_VERSION
	.align		4
        /*0040*/ 	.byte	0x03, 0x5f
        /*0042*/ 	.short	0x0101


	//----- nvinfo : EIATTR_VRC_CTA_INIT_COUNT
	.align		4
        /*0044*/ 	.byte	0x02, 0x4a
	.zero		1
	.zero		1


	//----- nvinfo : EIATTR_EXIT_INSTR_OFFSETS
	.align		4
        /*0048*/ 	.byte	0x04, 0x1c
        /*004a*/ 	.short	(.L_18 - .L_17)


	//   ....[0]....
.L_17:
        /*004c*/ 	.word	0x00000b20


	//----- nvinfo : EIATTR_CRS_STACK_SIZE
	.align		4
.L_18:
        /*0050*/ 	.byte	0x04, 0x1e
        /*0052*/ 	.short	(.L_20 - .L_19)
.L_19:
        /*0054*/ 	.word	0x00000000


	//----- nvinfo : EIATTR_CBANK_PARAM_SIZE
	.align		4
.L_20:
        /*0058*/ 	.byte	0x03, 0x19
        /*005a*/ 	.short	0x0010


	//----- nvinfo : EIATTR_PARAM_CBANK
	.align		4
        /*005c*/ 	.byte	0x04, 0x0a
        /*005e*/ 	.short	(.L_22 - .L_21)
	.align		4
.L_21:
        /*0060*/ 	.word	index@(.nv.constant0._Z9updateKerPfii)
        /*0064*/ 	.short	0x0380
        /*0066*/ 	.short	0x0010


	//----- nvinfo : EIATTR_SW_WAR
	.align		4
.L_22:
        /*0068*/ 	.byte	0x04, 0x36
        /*006a*/ 	.short	(.L_24 - .L_23)
.L_23:
        /*006c*/ 	.word	0x00000008
.L_24:


//--------------------- .nv.callgraph             --------------------------
	.section	.nv.callgraph,"",@"SHT_CUDA_CALLGRAPH"
	.align	4
	.sectionentsize	8
	.align		4
        /*0000*/ 	.word	0x00000000
	.align		4
        /*0004*/ 	.word	0xffffffff
	.align		4
        /*0008*/ 	.word	0x00000000
	.align		4
        /*000c*/ 	.word	0xfffffffe
	.align		4
        /*0010*/ 	.word	0x00000000
	.align		4
        /*0014*/ 	.word	0xfffffffd
	.align		4
        /*0018*/ 	.word	0x00000000
	.align		4
        /*001c*/ 	.word	0xfffffffc


//--------------------- .nv.constant4             --------------------------
	.section	.nv.constant4,"a",@progbits
	.align	8
	.align		8
.nv.constant4:
        /*0000*/ 	.dword	__cudart_i2opi_f


//--------------------- .text._Z9updateKerPfii    --------------------------
	.section	.text._Z9updateKerPfii,"ax",@progbits
	.align	128
        .global         _Z9updateKerPfii
        .type           _Z9updateKerPfii,@function
        .size           _Z9updateKerPfii,(.L_x_21 - _Z9updateKerPfii)
        .other          _Z9updateKerPfii,@"STO_CUDA_ENTRY STV_DEFAULT"
_Z9updateKerPfii:
.text._Z9updateKerPfii:
[----:B------:R-:W0:Y:S01]  /*0000*/  LDC R1, c[0x0][0x37c] ;  /* 0x0000df00ff017b82 */ /* 0x000e220000000800 */
[----:B------:R-:W1:Y:S01]  /*0010*/  S2R R0, SR_TID.X ;  /* 0x0000000000007919 */ /* 0x000e620000002100 */
[----:B------:R-:W2:Y:S06]  /*0020*/  LDCU UR4, c[0x0][0x38c] ;  /* 0x00007180ff0477ac */ /* 0x000eac0008000800 */
[----:B------:R-:W1:Y:S01]  /*0030*/  S2UR UR5, SR_CTAID.X ;  /* 0x00000000000579c3 */ /* 0x000e620000002500 */
[----:B------:R-:W-:Y:S01]  /*0040*/  BSSY.RECONVERGENT B0, `(.L_x_0) ;  /* 0x0000013000007945 */ /* 0x000fe20003800200 */
[----:B0-----:R-:W-:-:S06]  /*0050*/  VIADD R1, R1, 0xffffffe0 ;  /* 0xffffffe001017836 */ /* 0x001fcc0000000000 */
[----:B------:R-:W1:Y:S01]  /*0060*/  LDC R5, c[0x0][0x360] ;  /* 0x0000d800ff057b82 */ /* 0x000e620000000800 */
[----:B--2---:R-:W-:-:S06]  /*0070*/  UIADD3 UR4, UPT, UPT, UR4, -0x1, URZ ;  /* 0xffffffff04047890 */ /* 0x004fcc000fffe0ff */
[----:B------:R-:W-:-:S04]  /*0080*/  I2FP.F32.S32 R3, UR4 ;  /* 0x0000000400037c45 */ /* 0x000fc80008201400 */
[----:B------:R-:W0:Y:S01]  /*0090*/  MUFU.RCP R2, R3 ;  /* 0x0000000300027308 */ /* 0x000e220000001000 */
[----:B-1----:R-:W-:-:S05]  /*00a0*/  IMAD R5, R5, UR5, R0 ;  /* 0x0000000505057c24 */ /* 0x002fca000f8e0200 */
[----:B------:R-:W-:-:S05]  /*00b0*/  I2FP.F32.S32 R0, R5 ;  /* 0x0000000500007245 */ /* 0x000fca0000201400 */
[----:B------:R-:W-:Y:S01]  /*00c0*/  FMUL R0, R0, 6.2831854820251464844 ;  /* 0x40c90fdb00007820 */ /* 0x000fe20000400000 */
[----:B0-----:R-:W-:-:S03]  /*00d0*/  FFMA R7, -R3, R2, 1 ;  /* 0x3f80000003077423 */ /* 0x001fc60000000102 */
[----:B------:R-:W0:Y:S01]  /*00e0*/  FCHK P0, R0, R3 ;  /* 0x0000000300007302 */ /* 0x000e220000000000 */
[----:B------:R-:W-:-:S04]  /*00f0*/  FFMA R7, R2, R7, R2 ;  /* 0x0000000702077223 */ /* 0x000fc80000000002 */
[----:B------:R-:W-:-:S04]  /*0100*/  FFMA R2, R0, R7, RZ ;  /* 0x0000000700027223 */ /* 0x000fc800000000ff */
[----:B------:R-:W-:-:S04]  /*0110*/  FFMA R4, -R3, R2, R0 ;  /* 0x0000000203047223 */ /* 0x000fc80000000100 */
[----:B------:R-:W-:Y:S01]  /*0120*/  FFMA R7, R7, R4, R2 ;  /* 0x0000000407077223 */ /* 0x000fe20000000002 */
[----:B0-----:R-:W-:Y:S06]  /*0130*/  @!P0 BRA `(.L_x_1) ;  /* 0x00000000000c8947 */ /* 0x001fec0003800000 */
[----:B------:R-:W-:-:S07]  /*0140*/  MOV R2, 0x160 ;  /* 0x0000016000027802 */ /* 0x000fce0000000f00 */
[----:B------:R-:W-:Y:S05]  /*0150*/  CALL.REL.NOINC `($__internal_0_$__cuda_sm3x_div_rn_noftz_f32_slowpath) ;  /* 0x0000000800747944 */ /* 0x000fea0003c00000 */
[----:B------:R-:W-:-:S07]  /*0160*/  IMAD.MOV.U32 R7, RZ, RZ, R0 ;  /* 0x000000ffff077224 */ /* 0x000fce00078e0000 */
.L_x_1:
[----:B------:R-:W-:Y:S05]  /*0170*/  BSYNC.RECONVERGENT B0 ;  /* 0x0000000000007941 */ /* 0x000fea0003800200 */
.L_x_0:
[C---:B------:R-:W-:Y:S01]  /*0180*/  FMUL R0, R7.reuse, 0.63661974668502807617 ;  /* 0x3f22f98307007820 */ /* 0x040fe20000400000 */
[----:B------:R-:W-:Y:S01]  /*0190*/  FSETP.GE.AND P0, PT, |R7|, 105615, PT ;  /* 0x47ce47800700780b */ /* 0x000fe20003f06200 */
[----:B------:R-:W0:Y:S01]  /*01a0*/  LDCU.64 UR6, c[0x0][0x358] ;  /* 0x00006b00ff0677ac */ /* 0x000e220008000a00 */
[----:B------:R-:W-:Y:S03]  /*01b0*/  BSSY.RECONVERGENT B0, `(.L_x_2) ;  /* 0x000003e000007945 */ /* 0x000fe60003800200 */
[----:B------:R-:W1:Y:S02]  /*01c0*/  F2I.NTZ R0, R0 ;  /* 0x0000000000007305 */ /* 0x000e640000203100 */
[----:B-1----:R-:W-:-:S05]  /*01d0*/  I2FP.F32.S32 R2, R0 ;  /* 0x0000000000027245 */ /* 0x002fca0000201400 */
[----:B------:R-:W-:-:S04]  /*01e0*/  FFMA R3, R2, -1.5707962512969970703, R7 ;  /* 0xbfc90fda02037823 */ /* 0x000fc80000000007 */
[----:B------:R-:W-:-:S04]  /*01f0*/  FFMA R3, R2, -7.5497894158615963534e-08, R3 ;  /* 0xb3a2216802037823 */ /* 0x000fc80000000003 */
[----:B------:R-:W-:Y:S01]  /*0200*/  FFMA R2, R2, -5.3903029534742383927e-15, R3 ;  /* 0xa7c234c502027823 */ /* 0x000fe20000000003 */
[----:B0-----:R-:W-:Y:S06]  /*0210*/  @!P0 BRA `(.L_x_3) ;  /* 0x0000000000dc8947 */ /* 0x001fec0003800000 */
[----:B------:R-:W-:-:S13]  /*0220*/  FSETP.NEU.AND P0, PT, |R7|, +INF , PT ;  /* 0x7f8000000700780b */ /* 0x000fda0003f0d200 */
[----:B------:R-:W-:Y:S01]  /*0230*/  @!P0 FMUL R2, RZ, R7 ;  /* 0x00000007ff028220 */ /* 0x000fe20000400000 */
[----:B------:R-:W-:Y:S01]  /*0240*/  @!P0 IMAD.MOV.U32 R0, RZ, RZ, RZ ;  /* 0x000000ffff008224 */ /* 0x000fe200078e00ff */
[----:B------:R-:W-:Y:S06]  /*0250*/  @!P0 BRA `(.L_x_3) ;  /* 0x0000000000cc8947 */ /* 0x000fec0003800000 */
[----:B------:R-:W-:Y:S01]  /*0260*/  IMAD.SHL.U32 R2, R7, 0x100, RZ ;  /* 0x0000010007027824 */ /* 0x000fe200078e00ff */
[----:B------:R-:W0:Y:S01]  /*0270*/  LDCU.64 UR8, c[0x4][URZ] ;  /* 0x01000000ff0877ac */ /* 0x000e220008000a00 */
[----:B------:R-:W-:Y:S02]  /*0280*/  IMAD.MOV.U32 R6, RZ, RZ, RZ ;  /* 0x000000ffff067224 */ /* 0x000fe400078e00ff */
[----:B------:R-:W-:Y:S01]  /*0290*/  IMAD.MOV.U32 R0, RZ, RZ, R1 ;  /* 0x000000ffff007224 */ /* 0x000fe200078e0001 */
[----:B------:R-:W-:Y:S01]  /*02a0*/  LOP3.LUT R13, R2, 0x80000000, RZ, 0xfc, !PT ;  /* 0x80000000020d7812 */ /* 0x000fe200078efcff */
[----:B------:R-:W-:Y:S01]  /*02b0*/  UMOV UR5, URZ ;  /* 0x000000ff00057c82 */ /* 0x000fe20008000000 */
[----:B------:R-:W-:-:S05]  /*02c0*/  UMOV UR4, URZ ;  /* 0x000000ff00047c82 */ /* 0x000fca0008000000 */
.L_x_4:
[----:B0-----:R-:W-:Y:S02]  /*02d0*/  IMAD.U32 R8, RZ, RZ, UR8 ;  /* 0x00000008ff087e24 */ /* 0x001fe4000f8e00ff */
[----:B------:R-:W-:-:S05]  /*02e0*/  IMAD.U32 R9, RZ, RZ, UR9 ;  /* 0x00000009ff097e24 */ /* 0x000fca000f8e00ff */
[----:B------:R-:W2:Y:S01]  /*02f0*/  LDG.E.CONSTANT R2, desc[UR6][R8.64] ;  /* 0x0000000608027981 */ /* 0x000ea2000c1e9900 */
[----:B------:R-:W-:Y:S02]  /*0300*/  UIADD3 UR8, UP0, UPT, UR8, 0x4, URZ ;  /* 0x0000000408087890 */ /* 0x000fe4000ff1e0ff */
[----:B------:R-:W-:Y:S02]  /*0310*/  UIADD3 UR4, UPT, UPT, UR4, 0x1, URZ ;  /* 0x0000000104047890 */ /* 0x000fe4000fffe0ff */
[----:B------:R-:W-:Y:S02]  /*0320*/  UIADD3.X UR9, UPT, UPT, URZ, UR9, URZ, UP0, !UPT ;  /* 0x00000009ff097290 */ /* 0x000fe400087fe4ff */
[----:B------:R-:W-:Y:S01]  /*0330*/  UISETP.NE.AND UP0, UPT, UR4, 0x6, UPT ;  /* 0x000000060400788c */ /* 0x000fe2000bf05270 */
[----:B--2---:R-:W-:-:S03]  /*0340*/  IMAD.WIDE.U32 R2, R2, R13, RZ ;  /* 0x0000000d02027225 */ /* 0x004fc600078e00ff */
[----:B------:R-:W-:-:S04]  /*0350*/  IADD3 R11, P0, PT, R2, R6, RZ ;  /* 0x00000006020b7210 */ /* 0x000fc80007f1e0ff */
[----:B------:R-:W-:Y:S01]  /*0360*/  IADD3.X R6, PT, PT, R3, UR5, RZ, P0, !PT ;  /* 0x0000000503067c10 */ /* 0x000fe200087fe4ff */
[----:B------:R0:W-:Y:S02]  /*0370*/  STL [R0], R11 ;  /* 0x0000000b00007387 */ /* 0x0001e40000100800 */
[----:B0-----:R-:W-:Y:S01]  /*0380*/  VIADD R0, R0, 0x4 ;  /* 0x0000000400007836 */ /* 0x001fe20000000000 */
[----:B------:R-:W-:Y:S06]  /*0390*/  BRA.U UP0, `(.L_x_4) ;  /* 0xfffffffd00cc7547 */ /* 0x000fec000b83ffff */
[----:B------:R-:W-:Y:S01]  /*03a0*/  SHF.R.U32.HI R4, RZ, 0x17, R7 ;  /* 0x00000017ff047819 */ /* 0x000fe20000011607 */
[----:B------:R0:W-:Y:S03]  /*03b0*/  STL [R1+0x18], R6 ;  /* 0x0000180601007387 */ /* 0x0001e60000100800 */
[C---:B------:R-:W-:Y:S02]  /*03c0*/  LOP3.LUT R0, R4.reuse, 0xe0, RZ, 0xc0, !PT ;  /* 0x000000e004007812 */ /* 0x040fe400078ec0ff */
[----:B------:R-:W-:-:S03]  /*03d0*/  LOP3.LUT P0, RZ, R4, 0x1f, RZ, 0xc0, !PT ;  /* 0x0000001f04ff7812 */ /* 0x000fc6000780c0ff */
[----:B------:R-:W-:-:S05]  /*03e0*/  VIADD R0, R0, 0xffffff80 ;  /* 0xffffff8000007836 */ /* 0x000fca0000000000 */
[----:B------:R-:W-:-:S05]  /*03f0*/  SHF.R.U32.HI R0, RZ, 0x5, R0 ;  /* 0x00000005ff007819 */ /* 0x000fca0000011600 */
[----:B------:R-:W-:-:S05]  /*0400*/  IMAD R10, R0, -0x4, R1 ;  /* 0xfffffffc000a7824 */ /* 0x000fca00078e0201 */
[----:B------:R-:W2:Y:S04]  /*0410*/  LDL R0, [R10+0x18] ;  /* 0x000018000a007983 */ /* 0x000ea80000100800 */
[----:B------:R-:W2:Y:S04]  /*0420*/  LDL R3, [R10+0x14] ;  /* 0x000014000a037983 */ /* 0x000ea80000100800 */
[----:B------:R-:W3:Y:S01]  /*0430*/  @P0 LDL R2, [R10+0x10] ;  /* 0x000010000a020983 */ /* 0x000ee20000100800 */
[----:B------:R-:W-:Y:S01]  /*0440*/  LOP3.LUT R4, R4, 0x1f, RZ, 0xc0, !PT ;  /* 0x0000001f04047812 */ /* 0x000fe200078ec0ff */
[----:B------:R-:W-:Y:S01]  /*0450*/  UMOV UR4, 0x54442d19 ;  /* 0x54442d1900047882 */ /* 0x000fe20000000000 */
[----:B------:R-:W-:-:S02]  /*0460*/  UMOV UR5, 0x3bf921fb ;  /* 0x3bf921fb00057882 */ /* 0x000fc40000000000 */
[-C--:B--2---:R-:W-:Y:S02]  /*0470*/  @P0 SHF.L.W.U32.HI R0, R3, R4.reuse, R0 ;  /* 0x0000000403000219 */ /* 0x084fe40000010e00 */
[----:B---3--:R-:W-:Y:S02]  /*0480*/  @P0 SHF.L.W.U32.HI R3, R2, R4, R3 ;  /* 0x0000000402030219 */ /* 0x008fe40000010e03 */
[----:B------:R-:W-:Y:S02]  /*0490*/  ISETP.GE.AND P0, PT, R7, RZ, PT ;  /* 0x000000ff0700720c */ /* 0x000fe40003f06270 */
[C---:B------:R-:W-:Y:S01]  /*04a0*/  SHF.L.W.U32.HI R2, R3.reuse, 0x2, R0 ;  /* 0x0000000203027819 */ /* 0x040fe20000010e00 */
[----:B------:R-:W-:-:S03]  /*04b0*/  IMAD.SHL.U32 R3, R3, 0x4, RZ ;  /* 0x0000000403037824 */ /* 0x000fc600078e00ff */
[----:B------:R-:W-:Y:S02]  /*04c0*/  SHF.R.S32.HI R4, RZ, 0x1f, R2 ;  /* 0x0000001fff047819 */ /* 0x000fe40000011402 */
[----:B------:R-:W-:Y:S02]  /*04d0*/  LOP3.LUT R7, R2, R7, RZ, 0x3c, !PT ;  /* 0x0000000702077212 */ /* 0x000fe400078e3cff */
[C---:B------:R-:W-:Y:S02]  /*04e0*/  LOP3.LUT R8, R4.reuse, R3, RZ, 0x3c, !PT ;  /* 0x0000000304087212 */ /* 0x040fe400078e3cff */
[----:B------:R-:W-:Y:S02]  /*04f0*/  LOP3.LUT R9, R4, R2, RZ, 0x3c, !PT ;  /* 0x0000000204097212 */ /* 0x000fe400078e3cff */
[----:B------:R-:W-:Y:S02]  /*0500*/  SHF.R.U32.HI R3, RZ, 0x1e, R0 ;  /* 0x0000001eff037819 */ /* 0x000fe40000011600 */
[----:B------:R-:W-:-:S02]  /*0510*/  ISETP.GE.AND P1, PT, R7, RZ, PT ;  /* 0x000000ff0700720c */ /* 0x000fc40003f26270 */
[----:B------:R-:W1:Y:S01]  /*0520*/  I2F.F64.S64 R8, R8 ;  /* 0x0000000800087312 */ /* 0x000e620000301c00 */
[----:B------:R-:W-:-:S05]  /*0530*/  LEA.HI R0, R2, R3, RZ, 0x1 ;  /* 0x0000000302007211 */ /* 0x000fca00078f08ff */
[----:B------:R-:W-:-:S04]  /*0540*/  IMAD.MOV R2, RZ, RZ, -R0 ;  /* 0x000000ffff027224 */ /* 0x000fc800078e0a00 */
[----:B------:R-:W-:Y:S01]  /*0550*/  @!P0 IMAD.MOV.U32 R0, RZ, RZ, R2 ;  /* 0x000000ffff008224 */ /* 0x000fe200078e0002 */
[----:B-1----:R-:W-:-:S10]  /*0560*/  DMUL R10, R8, UR4 ;  /* 0x00000004080a7c28 */ /* 0x002fd40008000000 */
[----:B------:R-:W1:Y:S02]  /*0570*/  F2F.F32.F64 R10, R10 ;  /* 0x0000000a000a7310 */ /* 0x000e640000301000 */
[----:B01----:R-:W-:-:S07]  /*0580*/  FSEL R2, -R10, R10, !P1 ;  /* 0x0000000a0a027208 */ /* 0x003fce0004800100 */
.L_x_3:
[----:B------:R-:W-:Y:S05]  /*0590*/  BSYNC.RECONVERGENT B0 ;  /* 0x0000000000007941 */ /* 0x000fea0003800200 */
.L_x_2:
[----:B------:R-:W0:Y:S01]  /*05a0*/  LDCU UR5, c[0x0][0x388] ;  /* 0x00007100ff0577ac */ /* 0x000e220008000800 */
[----:B------:R-:W-:Y:S01]  /*05b0*/  LOP3.LUT R6, R0, 0x1, RZ, 0xc0, !PT ;  /* 0x0000000100067812 */ /* 0x000fe200078ec0ff */
[----:B------:R-:W-:Y:S02]  /*05c0*/  IMAD.MOV.U32 R4, RZ, RZ, 0x37cbac00 ;  /* 0x37cbac00ff047424 */ /* 0x000fe400078e00ff */
[----:B------:R-:W-:Y:S01]  /*05d0*/  FMUL R3, R2, R2 ;  /* 0x0000000202037220 */ /* 0x000fe20000400000 */
[----:B------:R-:W-:Y:S01]  /*05e0*/  IMAD.MOV.U32 R7, RZ, RZ, 0x3effffff ;  /* 0x3effffffff077424 */ /* 0x000fe200078e00ff */
[----:B------:R-:W-:Y:S01]  /*05f0*/  ISETP.NE.U32.AND P0, PT, R6, 0x1, PT ;  /* 0x000000010600780c */ /* 0x000fe20003f05070 */
[----:B------:R-:W-:Y:S02]  /*0600*/  IMAD.MOV.U32 R6, RZ, RZ, 0x3d2aaabb ;  /* 0x3d2aaabbff067424 */ /* 0x000fe400078e00ff */
[----:B------:R-:W-:Y:S01]  /*0610*/  FFMA R4, R3, R4, -0.0013887860113754868507 ;  /* 0xbab607ed03047423 */ /* 0x000fe20000000004 */
[----:B------:R-:W-:-:S02]  /*0620*/  LOP3.LUT P1, RZ, R0, 0x2, RZ, 0xc0, !PT ;  /* 0x0000000200ff7812 */ /* 0x000fc4000782c0ff */
[----:B------:R-:W-:Y:S02]  /*0630*/  FSEL R7, -R7, -0.16666662693023681641, !P0 ;  /* 0xbe2aaaa807077808 */ /* 0x000fe40004000100 */
[----:B------:R-:W-:Y:S02]  /*0640*/  FSEL R4, R4, -0.00019574658654164522886, !P0 ;  /* 0xb94d415304047808 */ /* 0x000fe40004000000 */
[----:B------:R-:W-:Y:S02]  /*0650*/  FSEL R6, R6, 0.0083327032625675201416, !P0 ;  /* 0x3c0885e406067808 */ /* 0x000fe40004000000 */
[----:B------:R-:W-:Y:S01]  /*0660*/  FSEL R0, R2, 1, P0 ;  /* 0x3f80000002007808 */ /* 0x000fe20000000000 */
[----:B0-----:R-:W-:Y:S02]  /*0670*/  UISETP.GE.AND UP0, UPT, UR5, 0x1, UPT ;  /* 0x000000010500788c */ /* 0x001fe4000bf06270 */
[----:B------:R-:W-:-:S04]  /*0680*/  FFMA R4, R3, R4, R6 ;  /* 0x0000000403047223 */ /* 0x000fc80000000006 */
[C---:B------:R-:W-:Y:S01]  /*0690*/  FFMA R4, R3.reuse, R4, R7 ;  /* 0x0000000403047223 */ /* 0x040fe20000000007 */
[----:B------:R-:W-:-:S04]  /*06a0*/  FFMA R3, R3, R0, RZ ;  /* 0x0000000003037223 */ /* 0x000fc800000000ff */
[----:B------:R-:W-:-:S04]  /*06b0*/  FFMA R15, R3, R4, R0 ;  /* 0x00000004030f7223 */ /* 0x000fc80000000000 */
[----:B------:R-:W-:Y:S01]  /*06c0*/  @P1 FADD R15, RZ, -R15 ;  /* 0x8000000fff0f1221 */ /* 0x000fe20000000000 */
[----:B------:R-:W-:Y:S06]  /*06d0*/  BRA.U !UP0, `(.L_x_5) ;  /* 0x0000000508047547 */ /* 0x000fec000b800000 */
[----:B------:R-:W0:Y:S01]  /*06e0*/  LDCU UR8, c[0x0][0x38c] ;  /* 0x00007180ff0877ac */ /* 0x000e220008000800 */
[----:B------:R-:W-:Y:S01]  /*06f0*/  VIADD R0, R5, 0x1 ;  /* 0x0000000105007836 */ /* 0x000fe20000000000 */
[----:B------:R-:W-:Y:S02]  /*0700*/  UISETP.GE.U32.AND UP1, UPT, UR5, 0x4, UPT ;  /* 0x000000040500788c */ /* 0x000fe4000bf26070 */
[----:B------:R-:W-:-:S04]  /*0710*/  ULOP3.LUT UR4, UR5, 0x3, URZ, 0xc0, !UPT ;  /* 0x0000000305047892 */ /* 0x000fc8000f8ec0ff */
[----:B------:R-:W-:Y:S01]  /*0720*/  UISETP.NE.AND UP0, UPT, UR4, URZ, UPT ;  /* 0x000000ff0400728c */ /* 0x000fe2000bf05270 */
[----:B0-----:R-:W-:Y:S02]  /*0730*/  ISETP.NE.AND P0, PT, R0, UR8, PT ;  /* 0x0000000800007c0c */ /* 0x001fe4000bf05270 */
[----:B------:R-:W-:Y:S02]  /*0740*/  MOV R0, R15 ;  /* 0x0000000f00007202 */ /* 0x000fe40000000f00 */
[----:B------:R-:W-:Y:S01]  /*0750*/  ISETP.EQ.OR P0, PT, R5, RZ, !P0 ;  /* 0x000000ff0500720c */ /* 0x000fe20004702670 */
[----:B------:R-:W-:-:S12]  /*0760*/  BRA.U !UP1, `(.L_x_6) ;  /* 0x0000000109a07547 */ /* 0x000fd8000b800000 */
[----:B------:R-:W-:Y:S01]  /*0770*/  ULOP3.LUT UR5, UR5, 0x7ffffffc, URZ, 0xc0, !UPT ;  /* 0x7ffffffc05057892 */ /* 0x000fe2000f8ec0ff */
[----:B------:R-:W-:-:S03]  /*0780*/  IMAD.MOV.U32 R0, RZ, RZ, R15 ;  /* 0x000000ffff007224 */ /* 0x000fc600078e000f */
[----:B------:R-:W-:-:S12]  /*0790*/  UIADD3 UR5, UPT, UPT, -UR5, URZ, URZ ;  /* 0x000000ff05057290 */ /* 0x000fd8000fffe1ff */
.L_x_7:
[----:B01----:R-:W0:Y:S01]  /*07a0*/  @!P0 F2F.F64.F32 R2, R15 ;  /* 0x0000000f00028310 */ /* 0x003e220000201800 */
[----:B------:R-:W-:-:S04]  /*07b0*/  UIADD3 UR5, UPT, UPT, UR5, 0x4, URZ ;  /* 0x0000000405057890 */ /* 0x000fc8000fffe0ff */
[----:B------:R-:W-:-:S03]  /*07c0*/  UISETP.NE.AND UP1, UPT, UR5, URZ, UPT ;  /* 0x000000ff0500728c */ /* 0x000fc6000bf25270 */
[----:B------:R1:W2:Y:S01]  /*07d0*/  @!P0 F2F.F64.F32 R8, R0 ;  /* 0x0000000000088310 */ /* 0x0002a20000201800 */
[----:B0-----:R-:W-:-:S07]  /*07e0*/  @!P0 DADD R6, R2, R2 ;  /* 0x0000000002068229 */ /* 0x001fce0000000002 */
[----:B------:R0:W-:Y:S01]  /*07f0*/  @!P0 F2F.F64.F32 R10, R15 ;  /* 0x0000000f000a8310 */ /* 0x0001e20000201800 */
[----:B-1----:R-:W-:Y:S01]  /*0800*/  IMAD.MOV.U32 R0, RZ, RZ, RZ ;  /* 0x000000ffff007224 */ /* 0x002fe200078e00ff */
[----:B--2---:R-:W-:Y:S01]  /*0810*/  @!P0 DADD R6, R6, -R8 ;  /* 0x0000000006068229 */ /* 0x004fe20000000808 */
[----:B0-----:R-:W-:Y:S02]  /*0820*/  IMAD.MOV.U32 R15, RZ, RZ, RZ ;  /* 0x000000ffff0f7224 */ /* 0x001fe400078e00ff */
[----:B------:R-:W-:Y:S02]  /*0830*/  @!P0 IMAD.MOV.U32 R8, RZ, RZ, -0x80000000 ;  /* 0x80000000ff088424 */ /* 0x000fe400078e00ff */
[----:B------:R-:W-:-:S06]  /*0840*/  @!P0 IMAD.MOV.U32 R9, RZ, RZ, 0x3fc70a3d ;  /* 0x3fc70a3dff098424 */ /* 0x000fcc00078e00ff */
[----:B------:R-:W-:Y:S01]  /*0850*/  @!P0 DFMA R6, R2, -R8, R6 ;  /* 0x800000080206822b */ /* 0x000fe20000000006 */
[----:B------:R-:W-:-:S05]  /*0860*/  CS2R R2, SRZ ;  /* 0x0000000000027805 */ /* 0x000fca000001ff00 */
[----:B------:R-:W0:Y:S08]  /*0870*/  @!P0 F2F.F32.F64 R4, R6 ;  /* 0x0000000600048310 */ /* 0x000e300000301000 */
[----:B0-----:R-:W0:Y:S02]  /*0880*/  @!P0 F2F.F64.F32 R2, R4 ;  /* 0x0000000400028310 */ /* 0x001e240000201800 */
[----:B0-----:R-:W-:-:S08]  /*0890*/  @!P0 DADD R8, R2, R2 ;  /* 0x0000000002088229 */ /* 0x001fd00000000002 */
[----:B------:R-:W-:Y:S01]  /*08a0*/  @!P0 DADD R8, -R10, R8 ;  /* 0x000000000a088229 */ /* 0x000fe20000000108 */
[----:B------:R-:W-:Y:S02]  /*08b0*/  @!P0 IMAD.MOV.U32 R10, RZ, RZ, -0x80000000 ;  /* 0x80000000ff0a8424 */ /* 0x000fe400078e00ff */
[----:B------:R-:W-:-:S06]  /*08c0*/  @!P0 IMAD.MOV.U32 R11, RZ, RZ, 0x3fc70a3d ;  /* 0x3fc70a3dff0b8424 */ /* 0x000fcc00078e00ff */
[----:B------:R-:W-:Y:S01]  /*08d0*/  @!P0 DFMA R10, R2, -R10, R8 ;  /* 0x8000000a020a822b */ /* 0x000fe20000000008 */
[----:B------:R-:W-:-:S09]  /*08e0*/  CS2R R8, SRZ ;  /* 0x0000000000087805 */ /* 0x000fd2000001ff00 */
[----:B------:R-:W0:Y:S08]  /*08f0*/  @!P0 F2F.F32.F64 R10, R10 ;  /* 0x0000000a000a8310 */ /* 0x000e300000301000 */
[----:B0-----:R-:W0:Y:S02]  /*0900*/  @!P0 F2F.F64.F32 R8, R10 ;  /* 0x0000000a00088310 */ /* 0x001e240000201800 */
[----:B0-----:R-:W-:-:S08]  /*0910*/  @!P0 DADD R6, R8, R8 ;  /* 0x0000000008068229 */ /* 0x001fd00000000008 */
[----:B------:R-:W-:Y:S01]  /*0920*/  @!P0 DADD R6, R6, -R2 ;  /* 0x0000000006068229 */ /* 0x000fe20000000802 */
[----:B------:R-:W-:Y:S02]  /*0930*/  @!P0 IMAD.MOV.U32 R2, RZ, RZ, -0x80000000 ;  /* 0x80000000ff028424 */ /* 0x000fe400078e00ff */
[----:B------:R-:W-:-:S06]  /*0940*/  @!P0 IMAD.MOV.U32 R3, RZ, RZ, 0x3fc70a3d ;  /* 0x3fc70a3dff038424 */ /* 0x000fcc00078e00ff */
[----:B------:R-:W-:-:S06]  /*0950*/  @!P0 DFMA R6, R8, -R2, R6 ;  /* 0x800000020806822b */ /* 0x000fcc0000000006 */
[----:B------:R-:W0:Y:S08]  /*0960*/  @!P0 F2F.F32.F64 R0, R6 ;  /* 0x0000000600008310 */ /* 0x000e300000301000 */
[----:B0-----:R-:W0:Y:S02]  /*0970*/  @!P0 F2F.F64.F32 R2, R0 ;  /* 0x0000000000028310 */ /* 0x001e240000201800 */
[----:B0-----:R-:W-:-:S08]  /*0980*/  @!P0 DADD R12, R2, R2 ;  /* 0x00000000020c8229 */ /* 0x001fd00000000002 */
[----:B------:R-:W-:Y:S01]  /*0990*/  @!P0 DADD R12, R12, -R8 ;  /* 0x000000000c0c8229 */ /* 0x000fe20000000808 */
[----:B------:R-:W-:Y:S02]  /*09a0*/  @!P0 IMAD.MOV.U32 R8, RZ, RZ, -0x80000000 ;  /* 0x80000000ff088424 */ /* 0x000fe400078e00ff */
[----:B------:R-:W-:-:S06]  /*09b0*/  @!P0 IMAD.MOV.U32 R9, RZ, RZ, 0x3fc70a3d ;  /* 0x3fc70a3dff098424 */ /* 0x000fcc00078e00ff */
[----:B------:R-:W-:-:S06]  /*09c0*/  @!P0 DFMA R12, R2, -R8, R12 ;  /* 0x80000008020c822b */ /* 0x000fcc000000000c */
[----:B------:R0:W1:Y:S01]  /*09d0*/  @!P0 F2F.F32.F64 R15, R12 ;  /* 0x0000000c000f8310 */ /* 0x0000620000301000 */
[----:B------:R-:W-:Y:S05]  /*09e0*/  BRA.U UP1, `(.L_x_7) ;  /* 0xfffffffd016c7547 */ /* 0x000fea000b83ffff */
.L_x_6:
[----:B------:R-:W-:Y:S05]  /*09f0*/  BRA.U !UP0, `(.L_x_5) ;  /* 0x00000001083c7547 */ /* 0x000fea000b800000 */
[----:B------:R-:W-:-:S12]  /*0a00*/  UIADD3 UR4, UPT, UPT, -UR4, URZ, URZ ;  /* 0x000000ff04047290 */ /* 0x000fd8000fffe1ff */
.L_x_8:
[----:B-1-3--:R-:W-:Y:S01]  /*0a10*/  MOV R4, R15 ;  /* 0x0000000f00047202 */ /* 0x00afe20000000f00 */
[----:B------:R1:W-:Y:S01]  /*0a20*/  @!P0 F2F.F64.F32 R8, R0 ;  /* 0x0000000000088310 */ /* 0x0003e20000201800 */
[----:B------:R-:W-:Y:S01]  /*0a30*/  IMAD.MOV.U32 R15, RZ, RZ, RZ ;  /* 0x000000ffff0f7224 */ /* 0x000fe200078e00ff */
[----:B------:R-:W-:-:S04]  /*0a40*/  UIADD3 UR4, UPT, UPT, UR4, 0x1, URZ ;  /* 0x0000000104047890 */ /* 0x000fc8000fffe0ff */
[----:B------:R-:W-:Y:S02]  /*0a50*/  UISETP.NE.AND UP0, UPT, UR4, URZ, UPT ;  /* 0x000000ff0400728c */ /* 0x000fe4000bf05270 */
[----:B--2---:R-:W2:Y:S01]  /*0a60*/  @!P0 F2F.F64.F32 R2, R4 ;  /* 0x0000000400028310 */ /* 0x004ea20000201800 */
[----:B-1----:R-:W-:Y:S01]  /*0a70*/  IMAD.MOV.U32 R0, RZ, RZ, R4 ;  /* 0x000000ffff007224 */ /* 0x002fe200078e0004 */
[----:B--2---:R-:W-:-:S08]  /*0a80*/  @!P0 DADD R6, R2, R2 ;  /* 0x0000000002068229 */ /* 0x004fd00000000002 */
[----:B------:R-:W-:Y:S01]  /*0a90*/  @!P0 DADD R6, R6, -R8 ;  /* 0x0000000006068229 */ /* 0x000fe20000000808 */
[----:B------:R-:W-:Y:S02]  /*0aa0*/  @!P0 IMAD.MOV.U32 R8, RZ, RZ, -0x80000000 ;  /* 0x80000000ff088424 */ /* 0x000fe400078e00ff */
[----:B------:R-:W-:-:S06]  /*0ab0*/  @!P0 IMAD.MOV.U32 R9, RZ, RZ, 0x3fc70a3d ;  /* 0x3fc70a3dff098424 */ /* 0x000fcc00078e00ff */
[----:B------:R-:W-:-:S06]  /*0ac0*/  @!P0 DFMA R6, R2, -R8, R6 ;  /* 0x800000080206822b */ /* 0x000fcc0000000006 */
[----:B------:R2:W3:Y:S01]  /*0ad0*/  @!P0 F2F.F32.F64 R15, R6 ;  /* 0x00000006000f8310 */ /* 0x0004e20000301000 */
[----:B------:R-:W-:Y:S05]  /*0ae0*/  BRA.U UP0, `(.L_x_8) ;  /* 0xfffffffd00c87547 */ /* 0x000fea000b83ffff */
.L_x_5:
[----:B------:R-:W4:Y:S02]  /*0af0*/  LDC.64 R2, c[0x0][0x380] ;  /* 0x0000e000ff027b82 */ /* 0x000f240000000a00 */
[----:B----4-:R-:W-:-:S05]  /*0b00*/  IMAD.WIDE R2, R5, 0x4, R2 ;  /* 0x0000000405027825 */ /* 0x010fca00078e0202 */
[----:B-1-3--:R-:W-:Y:S01]  /*0b10*/  STG.E desc[UR6][R2.64+0x4], R15 ;  /* 0x0000040f02007986 */ /* 0x00afe2000c101906 */
[----:B------:R-:W-:Y:S05]  /*0b20*/  EXIT ;  /* 0x000000000000794d */ /* 0x000fea0003800000 */
        .weak           $__internal_0_$__cuda_sm3x_div_rn_noftz_f32_slowpath
        .type           $__internal_0_$__cuda_sm3x_div_rn_noftz_f32_slowpath,@function
        .size           $__internal_0_$__cuda_sm3x_div_rn_noftz_f32_slowpath,(.L_x_21 - $__internal_0_$__cuda_sm3x_div_rn_noftz_f32_slowpath)
$__internal_0_$__cuda_sm3x_div_rn_noftz_f32_slowpath:
[--C-:B------:R-:W-:Y:S01]  /*0b30*/  SHF.R.U32.HI R6, RZ, 0x17, R3.reuse ;  /* 0x00000017ff067819 */ /* 0x100fe20000011603 */
[----:B------:R-:W-:Y:S01]  /*0b40*/  BSSY.RECONVERGENT B1, `(.L_x_9) ;  /* 0x0000064000017945 */ /* 0x000fe20003800200 */
[--C-:B------:R-:W-:Y:S01]  /*0b50*/  SHF.R.U32.HI R4, RZ, 0x17, R0.reuse ;  /* 0x00000017ff047819 */ /* 0x100fe20000011600 */
[----:B------:R-:W-:Y:S01]  /*0b60*/  IMAD.MOV.U32 R7, RZ, RZ, R0 ;  /* 0x000000ffff077224 */ /* 0x000fe200078e0000 */
[----:B------:R-:W-:Y:S01]  /*0b70*/  LOP3.LUT R6, R6, 0xff, RZ, 0xc0, !PT ;  /* 0x000000ff06067812 */ /* 0x000fe200078ec0ff */
[----:B------:R-:W-:Y:S01]  /*0b80*/  IMAD.MOV.U32 R8, RZ, RZ, R3 ;  /* 0x000000ffff087224 */ /* 0x000fe200078e0003 */
[----:B------:R-:W-:-:S03]  /*0b90*/  LOP3.LUT R4, R4, 0xff, RZ, 0xc0, !PT ;  /* 0x000000ff04047812 */ /* 0x000fc600078ec0ff */
[----:B------:R-:W-:Y:S02]  /*0ba0*/  VIADD R11, R6, 0xffffffff ;  /* 0xffffffff060b7836 */ /* 0x000fe40000000000 */
[----:B------:R-:W-:-:S03]  /*0bb0*/  VIADD R10, R4, 0xffffffff ;  /* 0xffffffff040a7836 */ /* 0x000fc60000000000 */
[----:B------:R-:W-:-:S04]  /*0bc0*/  ISETP.GT.U32.AND P0, PT, R11, 0xfd, PT ;  /* 0x000000fd0b00780c */ /* 0x000fc80003f04070 */
[----:B------:R-:W-:-:S13]  /*0bd0*/  ISETP.GT.U32.OR P0, PT, R10, 0xfd, P0 ;  /* 0x000000fd0a00780c */ /* 0x000fda0000704470 */
[----:B------:R-:W-:Y:S01]  /*0be0*/  @!P0 IMAD.MOV.U32 R9, RZ, RZ, RZ ;  /* 0x000000ffff098224 */ /* 0x000fe200078e00ff */
[----:B------:R-:W-:Y:S06]  /*0bf0*/  @!P0 BRA `(.L_x_10) ;  /* 0x00000000005c8947 */ /* 0x000fec0003800000 */
[----:B------:R-:W-:Y:S02]  /*0c00*/  FSETP.GTU.FTZ.AND P0, PT, |R0|, +INF , PT ;  /* 0x7f8000000000780b */ /* 0x000fe40003f1c200 */
[----:B------:R-:W-:-:S04]  /*0c10*/  FSETP.GTU.FTZ.AND P1, PT, |R3|, +INF , PT ;  /* 0x7f8000000300780b */ /* 0x000fc80003f3c200 */
[----:B------:R-:W-:-:S13]  /*0c20*/  PLOP3.LUT P0, PT, P0, P1, PT, 0xf8, 0x8f ;  /* 0x00000000008f781c */ /* 0x000fda0000703f70 */
[----:B------:R-:W-:Y:S05]  /*0c30*/  @P0 BRA `(.L_x_11) ;  /* 0x00000004004c0947 */ /* 0x000fea0003800000 */
[----:B------:R-:W-:-:S13]  /*0c40*/  LOP3.LUT P0, RZ, R8, 0x7fffffff, R7, 0xc8, !PT ;  /* 0x7fffffff08ff7812 */ /* 0x000fda000780c807 */
[----:B------:R-:W-:Y:S05]  /*0c50*/  @!P0 BRA `(.L_x_12) ;  /* 0x00000004003c8947 */ /* 0x000fea0003800000 */
[C---:B------:R-:W-:Y:S02]  /*0c60*/  FSETP.NEU.FTZ.AND P2, PT, |R0|.reuse, +INF , PT ;  /* 0x7f8000000000780b */ /* 0x040fe40003f5d200 */
[----:B------:R-:W-:Y:S02]  /*0c70*/  FSETP.NEU.FTZ.AND P1, PT, |R3|, +INF , PT ;  /* 0x7f8000000300780b */ /* 0x000fe40003f3d200 */
[----:B------:R-:W-:-:S11]  /*0c80*/  FSETP.NEU.FTZ.AND P0, PT, |R0|, +INF , PT ;  /* 0x7f8000000000780b */ /* 0x000fd60003f1d200 */
[----:B------:R-:W-:Y:S05]  /*0c90*/  @!P1 BRA !P2, `(.L_x_12) ;  /* 0x00000004002c9947 */ /* 0x000fea0005000000 */
[----:B------:R-:W-:-:S04]  /*0ca0*/  LOP3.LUT P2, RZ, R7, 0x7fffffff, RZ, 0xc0, !PT ;  /* 0x7fffffff07ff7812 */ /* 0x000fc8000784c0ff */
[----:B------:R-:W-:-:S13]  /*0cb0*/  PLOP3.LUT P1, PT, P1, P2, PT, 0x2f, 0xf2 ;  /* 0x0000000000f2781c */ /* 0x000fda0000f24577 */
[----:B------:R-:W-:Y:S05]  /*0cc0*/  @P1 BRA `(.L_x_13) ;  /* 0x0000000400181947 */ /* 0x000fea0003800000 */
[----:B------:R-:W-:-:S04]  /*0cd0*/  LOP3.LUT P1, RZ, R8, 0x7fffffff, RZ, 0xc0, !PT ;  /* 0x7fffffff08ff7812 */ /* 0x000fc8000782c0ff */
[----:B------:R-:W-:-:S13]  /*0ce0*/  PLOP3.LUT P0, PT, P0, P1, PT, 0x2f, 0xf2 ;  /* 0x0000000000f2781c */ /* 0x000fda0000702577 */
[----:B------:R-:W-:Y:S05]  /*0cf0*/  @P0 BRA `(.L_x_14) ;  /* 0x0000000400000947 */ /* 0x000fea0003800000 */
[----:B------:R-:W-:Y:S02]  /*0d00*/  ISETP.GE.AND P0, PT, R10, RZ, PT ;  /* 0x000000ff0a00720c */ /* 0x000fe40003f06270 */
[----:B------:R-:W-:-:S11]  /*0d10*/  ISETP.GE.AND P1, PT, R11, RZ, PT ;  /* 0x000000ff0b00720c */ /* 0x000fd60003f26270 */
[----:B------:R-:W-:Y:S02]  /*0d20*/  @P0 IMAD.MOV.U32 R9, RZ, RZ, RZ ;  /* 0x000000ffff090224 */ /* 0x000fe400078e00ff */
[----:B------:R-:W-:Y:S01]  /*0d30*/  @!P0 FFMA R7, R0, 1.84467440737095516160e+19, RZ ;  /* 0x5f80000000078823 */ /* 0x000fe200000000ff */
[----:B------:R-:W-:Y:S02]  /*0d40*/  @!P0 IMAD.MOV.U32 R9, RZ, RZ, -0x40 ;  /* 0xffffffc0ff098424 */ /* 0x000fe400078e00ff */
[----:B------:R-:W-:-:S03]  /*0d50*/  @!P1 FFMA R8, R3, 1.84467440737095516160e+19, RZ ;  /* 0x5f80000003089823 */ /* 0x000fc600000000ff */
[----:B------:R-:W-:-:S07]  /*0d60*/  @!P1 IADD3 R9, PT, PT, R9, 0x40, RZ ;  /* 0x0000004009099810 */ /* 0x000fce0007ffe0ff */
.L_x_10:
[----:B------:R-:W-:Y:S01]  /*0d70*/  LEA R3, R6, 0xc0800000, 0x17 ;  /* 0xc080000006037811 */ /* 0x000fe200078eb8ff */
[----:B------:R-:W-:Y:S01]  /*0d80*/  VIADD R4, R4, 0xffffff81 ;  /* 0xffffff8104047836 */ /* 0x000fe20000000000 */
[----:B------:R-:W-:Y:S03]  /*0d90*/  BSSY.RECONVERGENT B2, `(.L_x_15) ;  /* 0x0000035000027945 */ /* 0x000fe60003800200 */
[----:B------:R-:W-:Y:S02]  /*0da0*/  IMAD.IADD R3, R8, 0x1, -R3 ;  /* 0x0000000108037824 */ /* 0x000fe400078e0a03 */
[C---:B------:R-:W-:Y:S01]  /*0db0*/  IMAD R0, R4.reuse, -0x800000, R7 ;  /* 0xff80000004007824 */ /* 0x040fe200078e0207 */
[----:B------:R-:W-:Y:S01]  /*0dc0*/  IADD3 R4, PT, PT, R4, 0x7f, -R6 ;  /* 0x0000007f04047810 */ /* 0x000fe20007ffe806 */
[----:B------:R-:W0:Y:S01]  /*0dd0*/  MUFU.RCP R8, R3 ;  /* 0x0000000300087308 */ /* 0x000e220000001000 */
[----:B------:R-:W-:-:S03]  /*0de0*/  FADD.FTZ R11, -R3, -RZ ;  /* 0x800000ff030b7221 */ /* 0x000fc60000010100 */
[----:B------:R-:W-:Y:S02]  /*0df0*/  IMAD.IADD R4, R4, 0x1, R9 ;  /* 0x0000000104047824 */ /* 0x000fe400078e0209 */
[----:B0-----:R-:W-:-:S04]  /*0e00*/  FFMA R13, R8, R11, 1 ;  /* 0x3f800000080d7423 */ /* 0x001fc8000000000b */
[----:B------:R-:W-:-:S04]  /*0e10*/  FFMA R10, R8, R13, R8 ;  /* 0x0000000d080a7223 */ /* 0x000fc80000000008 */
[----:B------:R-:W-:-:S04]  /*0e20*/  FFMA R7, R0, R10, RZ ;  /* 0x0000000a00077223 */ /* 0x000fc800000000ff */
[----:B------:R-:W-:-:S04]  /*0e30*/  FFMA R8, R11, R7, R0 ;  /* 0x000000070b087223 */ /* 0x000fc80000000000 */
[----:B------:R-:W-:-:S04]  /*0e40*/  FFMA R7, R10, R8, R7 ;  /* 0x000000080a077223 */ /* 0x000fc80000000007 */
[----:B------:R-:W-:-:S04]  /*0e50*/  FFMA R8, R11, R7, R0 ;  /* 0x000000070b087223 */ /* 0x000fc80000000000 */
[----:B------:R-:W-:-:S05]  /*0e60*/  FFMA R0, R10, R8, R7 ;  /* 0x000000080a007223 */ /* 0x000fca0000000007 */
[----:B------:R-:W-:-:S04]  /*0e70*/  SHF.R.U32.HI R3, RZ, 0x17, R0 ;  /* 0x00000017ff037819 */ /* 0x000fc80000011600 */
[----:B------:R-:W-:-:S05]  /*0e80*/  LOP3.LUT R3, R3, 0xff, RZ, 0xc0, !PT ;  /* 0x000000ff03037812 */ /* 0x000fca00078ec0ff */
[----:B------:R-:W-:-:S04]  /*0e90*/  IMAD.IADD R9, R3, 0x1, R4 ;  /* 0x0000000103097824 */ /* 0x000fc800078e0204 */
[----:B------:R-:W-:-:S05]  /*0ea0*/  VIADD R3, R9, 0xffffffff ;  /* 0xffffffff09037836 */ /* 0x000fca0000000000 */
[----:B------:R-:W-:-:S13]  /*0eb0*/  ISETP.GE.U32.AND P0, PT, R3, 0xfe, PT ;  /* 0x000000fe0300780c */ /* 0x000fda0003f06070 */
[----:B------:R-:W-:Y:S05]  /*0ec0*/  @!P0 BRA `(.L_x_16) ;  /* 0x0000000000808947 */ /* 0x000fea0003800000 */
[----:B------:R-:W-:-:S13]  /*0ed0*/  ISETP.GT.AND P0, PT, R9, 0xfe, PT ;  /* 0x000000fe0900780c */ /* 0x000fda0003f04270 */
[----:B------:R-:W-:Y:S05]  /*0ee0*/  @P0 BRA `(.L_x_17) ;  /* 0x00000000006c0947 */ /* 0x000fea0003800000 */
[----:B------:R-:W-:-:S13]  /*0ef0*/  ISETP.GE.AND P0, PT, R9, 0x1, PT ;  /* 0x000000010900780c */ /* 0x000fda0003f06270 */
[----:B------:R-:W-:Y:S05]  /*0f00*/  @P0 BRA `(.L_x_18) ;  /* 0x0000000000740947 */ /* 0x000fea0003800000 */
[----:B------:R-:W-:Y:S02]  /*0f10*/  ISETP.GE.AND P0, PT, R9, -0x18, PT ;  /* 0xffffffe80900780c */ /* 0x000fe40003f06270 */
[----:B------:R-:W-:-:S11]  /*0f20*/  LOP3.LUT R0, R0, 0x80000000, RZ, 0xc0, !PT ;  /* 0x8000000000007812 */ /* 0x000fd600078ec0ff */
[----:B------:R-:W-:Y:S05]  /*0f30*/  @!P0 BRA `(.L_x_18) ;  /* 0x0000000000688947 */ /* 0x000fea0003800000 */
[CCC-:B------:R-:W-:Y:S01]  /*0f40*/  FFMA.RZ R3, R10.reuse, R8.reuse, R7.reuse ;  /* 0x000000080a037223 */ /* 0x1c0fe2000000c007 */
[CCC-:B------:R-:W-:Y:S01]  /*0f50*/  FFMA.RM R4, R10.reuse, R8.reuse, R7.reuse ;  /* 0x000000080a047223 */ /* 0x1c0fe20000004007 */
[C---:B------:R-:W-:Y:S02]  /*0f60*/  ISETP.NE.AND P2, PT, R9.reuse, RZ, PT ;  /* 0x000000ff0900720c */ /* 0x040fe40003f45270 */
[----:B------:R-:W-:Y:S02]  /*0f70*/  ISETP.NE.AND P1, PT, R9, RZ, PT ;  /* 0x000000ff0900720c */ /* 0x000fe40003f25270 */
[----:B------:R-:W-:Y:S01]  /*0f80*/  LOP3.LUT R6, R3, 0x7fffff, RZ, 0xc0, !PT ;  /* 0x007fffff03067812 */ /* 0x000fe200078ec0ff */
[----:B------:R-:W-:Y:S01]  /*0f90*/  FFMA.RP R3, R10, R8, R7 ;  /* 0x000000080a037223 */ /* 0x000fe20000008007 */
[----:B------:R-:W-:Y:S02]  /*0fa0*/  VIADD R7, R9, 0x20 ;  /* 0x0000002009077836 */ /* 0x000fe40000000000 */
[----:B------:R-:W-:Y:S01]  /*0fb0*/  LOP3.LUT R6, R6, 0x800000, RZ, 0xfc, !PT ;  /* 0x0080000006067812 */ /* 0x000fe200078efcff */
[----:B------:R-:W-:Y:S01]  /*0fc0*/  IMAD.MOV R8, RZ, RZ, -R9 ;  /* 0x000000ffff087224 */ /* 0x000fe200078e0a09 */
[----:B------:R-:W-:-:S02]  /*0fd0*/  FSETP.NEU.FTZ.AND P0, PT, R3, R4, PT ;  /* 0x000000040300720b */ /* 0x000fc40003f1d000 */
[----:B------:R-:W-:Y:S02]  /*0fe0*/  SHF.L.U32 R7, R6, R7, RZ ;  /* 0x0000000706077219 */ /* 0x000fe400000006ff */
[----:B------:R-:W-:Y:S02]  /*0ff0*/  SEL R3, R8, RZ, P2 ;  /* 0x000000ff08037207 */ /* 0x000fe40001000000 */
[----:B------:R-:W-:Y:S02]  /*1000*/  ISETP.NE.AND P1, PT, R7, RZ, P1 ;  /* 0x000000ff0700720c */ /* 0x000fe40000f25270 */
[----:B------:R-:W-:Y:S02]  /*1010*/  SHF.R.U32.HI R3, RZ, R3, R6 ;  /* 0x00000003ff037219 */ /* 0x000fe40000011606 */
[----:B------:R-:W-:Y:S02]  /*1020*/  PLOP3.LUT P0, PT, P0, P1, PT, 0xf8, 0x8f ;  /* 0x00000000008f781c */ /* 0x000fe40000703f70 */
[----:B------:R-:W-:-:S02]  /*1030*/  SHF.R.U32.HI R7, RZ, 0x1, R3 ;  /* 0x00000001ff077819 */ /* 0x000fc40000011603 */
[----:B------:R-:W-:-:S04]  /*1040*/  SEL R4, RZ, 0x1, !P0 ;  /* 0x00000001ff047807 */ /* 0x000fc80004000000 */
[----:B------:R-:W-:-:S04]  /*1050*/  LOP3.LUT R4, R4, 0x1, R7, 0xf8, !PT ;  /* 0x0000000104047812 */ /* 0x000fc800078ef807 */
[----:B------:R-:W-:-:S05]  /*1060*/  LOP3.LUT R4, R4, R3, RZ, 0xc0, !PT ;  /* 0x0000000304047212 */ /* 0x000fca00078ec0ff */
[----:B------:R-:W-:-:S05]  /*1070*/  IMAD.IADD R7, R7, 0x1, R4 ;  /* 0x0000000107077824 */ /* 0x000fca00078e0204 */
[----:B------:R-:W-:Y:S01]  /*1080*/  LOP3.LUT R0, R7, R0, RZ, 0xfc, !PT ;  /* 0x0000000007007212 */ /* 0x000fe200078efcff */
[----:B------:R-:W-:Y:S06]  /*1090*/  BRA `(.L_x_18) ;  /* 0x0000000000107947 */ /* 0x000fec0003800000 */
.L_x_17:
[----:B------:R-:W-:-:S04]  /*10a0*/  LOP3.LUT R0, R0, 0x80000000, RZ, 0xc0, !PT ;  /* 0x8000000000007812 */ /* 0x000fc800078ec0ff */
[----:B------:R-:W-:Y:S01]  /*10b0*/  LOP3.LUT R0, R0, 0x7f800000, RZ, 0xfc, !PT ;  /* 0x7f80000000007812 */ /* 0x000fe200078efcff */
[----:B------:R-:W-:Y:S06]  /*10c0*/  BRA `(.L_x_18) ;  /* 0x0000000000047947 */ /* 0x000fec0003800000 */
.L_x_16:
[----:B------:R-:W-:-:S07]  /*10d0*/  IMAD R0, R4, 0x800000, R0 ;  /* 0x0080000004007824 */ /* 0x000fce00078e0200 */
.L_x_18:
[----:B------:R-:W-:Y:S05]  /*10e0*/  BSYNC.RECONVERGENT B2 ;  /* 0x0000000000027941 */ /* 0x000fea0003800200 */
.L_x_15:
[----:B------:R-:W-:Y:S05]  /*10f0*/  BRA `(.L_x_19) ;  /* 0x0000000000207947 */ /* 0x000fea0003800000 */
.L_x_14:
[----:B------:R-:W-:-:S04]  /*1100*/  LOP3.LUT R0, R8, 0x80000000, R7, 0x48, !PT ;  /* 0x8000000008007812 */ /* 0x000fc800078e4807 */
[----:B------:R-:W-:Y:S01]  /*1110*/  LOP3.LUT R0, R0, 0x7f800000, RZ, 0xfc, !PT ;  /* 0x7f80000000007812 */ /* 0x000fe200078efcff */
[----:B------:R-:W-:Y:S06]  /*1120*/  BRA `(.L_x_19) ;  /* 0x0000000000147947 */ /* 0x000fec0003800000 */
.L_x_13:
[----:B------:R-:W-:Y:S01]  /*1130*/  LOP3.LUT R0, R8, 0x80000000, R7, 0x48, !PT ;  /* 0x8000000008007812 */ /* 0x000fe200078e4807 */
[----:B------:R-:W-:Y:S06]  /*1140*/  BRA `(.L_x_19) ;  /* 0x00000000000c7947 */ /* 0x000fec0003800000 */
.L_x_12:
[----:B------:R-:W0:Y:S01]  /*1150*/  MUFU.RSQ R0, -QNAN ;  /* 0xffc0000000007908 */ /* 0x000e220000001400 */
[----:B------:R-:W-:Y:S05]  /*1160*/  BRA `(.L_x_19) ;  /* 0x0000000000047947 */ /* 0x000fea0003800000 */
.L_x_11:
[----:B------:R-:W-:-:S07]  /*1170*/  FADD.FTZ R0, R0, R3 ;  /* 0x0000000300007221 */ /* 0x000fce0000010000 */
.L_x_19:
[----:B------:R-:W-:Y:S05]  /*1180*/  BSYNC.RECONVERGENT B1 ;  /* 0x0000000000017941 */ /* 0x000fea0003800200 */
.L_x_9:
[----:B------:R-:W-:-:S04]  /*1190*/  IMAD.MOV.U32 R3, RZ, RZ, 0x0 ;  /* 0x00000000ff037424 */ /* 0x000fc800078e00ff */
[----:B0-----:R-:W-:Y:S05]  /*11a0*/  RET.REL.NODEC R2 `(_Z9updateKerPfii) ;  /* 0xffffffec02947950 */ /* 0x001fea0003c3ffff */
.L_x_20:
[----:B------:R-:W-:-:S00]  /*11b0*/  BRA `(.L_x_20) ;  /* 0xfffffffc00fc7947 */ /* 0x000fc0000383ffff */
[----:B------:R-:W-:-:S00]  /*11c0*/  NOP ;  /* 0x0000000000007918 */ /* 0x000fc00000000000 */
        /* <DEDUP_REMOVED lines=11> */
.L_x_21:


//--------------------- .nv.global.init           --------------------------
	.section	.nv.global.init,"aw",@progbits
	.align	4
.nv.global.init:
	.type		__cudart_i2opi_f,@object
	.size		__cudart_i2opi_f,(.L_0 - __cudart_i2opi_f)
__cudart_i2opi_f:
        /*0000*/ 	.byte	0x41, 0x90, 0x43, 0x3c, 0x99, 0x95, 0x62, 0xdb, 0xc0, 0xdd, 0x34, 0xf5, 0xd1, 0x57, 0x27, 0xfc
        /*0010*/ 	.byte	0x29, 0x15, 0x44, 0x4e, 0x6e, 0x83, 0xf9, 0xa2
.L_0:


//--------------------- .nv.shared.reserved.0     --------------------------
	.section	.nv.shared.reserved.0,"aw",@nobits
	.weak		__nv_reservedSMEM_offset_0_alias
	.size		__nv_reservedSMEM_offset_0_alias, 0, 64
	.other		__nv_reservedSMEM_offset_0_alias,@"STO_CUDA_RESERVED_SHARED STV_DEFAULT"
__nv_reservedSMEM_offset_0_alias:
	.zero		0
	.zero		64


//--------------------- .nv.constant0._Z9updateKerPfii --------------------------
	.section	.nv.constant0._Z9updateKerPfii,"a",@progbits
	.sectionflags	@""
	.align	4
.nv.constant0._Z9updateKerPfii:
	.zero		912


//--------------------- SYMBOLS --------------------------

	.type		.nv.reservedSmem.offset0,@object
	.size		.nv.reservedSmem.offset0,0x4
